//
// Generated by NVIDIA NVVM Compiler
//
// Compiler Build ID: CL-36424714
// Cuda compilation tools, release 13.0, V13.0.88
// Based on NVVM 20.0.0
//

.version 9.0
.target sm_100
.address_size 64

	// .globl	_Z16neighboured_pairPiS_i

.visible .entry _Z16neighboured_pairPiS_i(
	.param .u64 .ptr .align 1 _Z16neighboured_pairPiS_i_param_0,
	.param .u64 .ptr .align 1 _Z16neighboured_pairPiS_i_param_1,
	.param .u32 _Z16neighboured_pairPiS_i_param_2
)
{
	.reg .pred 	%p<6>;
	.reg .b32 	%r<17>;
	.reg .b64 	%rd<11>;

	ld.param.u64 	%rd2, [_Z16neighboured_pairPiS_i_param_0];
	ld.param.u64 	%rd3, [_Z16neighboured_pairPiS_i_param_1];
	ld.param.u32 	%r8, [_Z16neighboured_pairPiS_i_param_2];
	mov.u32 	%r1, %tid.x;
	mov.u32 	%r2, %ctaid.x;
	mov.u32 	%r3, %ntid.x;
	mad.lo.s32 	%r4, %r2, %r3, %r1;
	setp.gt.s32 	%p1, %r4, %r8;
	@%p1 bra 	$L__BB0_8;
	cvta.to.global.u64 	%rd4, %rd2;
	setp.lt.u32 	%p2, %r3, 2;
	mul.wide.s32 	%rd5, %r4, 4;
	add.s64 	%rd1, %rd4, %rd5;
	@%p2 bra 	$L__BB0_6;
	shr.u32 	%r5, %r3, 1;
	mov.b32 	%r16, 1;
$L__BB0_3:
	shl.b32 	%r7, %r16, 1;
	add.s32 	%r10, %r7, -1;
	and.b32  	%r11, %r10, %r1;
	setp.ne.s32 	%p3, %r11, 0;
	@%p3 bra 	$L__BB0_5;
	mul.wide.u32 	%rd6, %r16, 4;
	add.s64 	%rd7, %rd1, %rd6;
	ld.global.u32 	%r12, [%rd7];
	ld.global.u32 	%r13, [%rd1];
	add.s32 	%r14, %r13, %r12;
	st.global.u32 	[%rd1], %r14;
$L__BB0_5:
	bar.sync 	0;
	setp.le.u32 	%p4, %r7, %r5;
	mov.u32 	%r16, %r7;
	@%p4 bra 	$L__BB0_3;
$L__BB0_6:
	setp.ne.s32 	%p5, %r1, 0;
	@%p5 bra 	$L__BB0_8;
	ld.global.u32 	%r15, [%rd1];
	cvta.to.global.u64 	%rd8, %rd3;
	mul.wide.u32 	%rd9, %r2, 4;
	add.s64 	%rd10, %rd8, %rd9;
	st.global.u32 	[%rd10], %r15;
$L__BB0_8:
	ret;

}
	// .globl	_Z26neighboured_pair_wrap_convPiS_i
.visible .entry _Z26neighboured_pair_wrap_convPiS_i(
	.param .u64 .ptr .align 1 _Z26neighboured_pair_wrap_convPiS_i_param_0,
	.param .u64 .ptr .align 1 _Z26neighboured_pair_wrap_convPiS_i_param_1,
	.param .u32 _Z26neighboured_pair_wrap_convPiS_i_param_2
)
{
	.reg .pred 	%p<6>;
	.reg .b32 	%r<18>;
	.reg .b64 	%rd<16>;

	ld.param.u64 	%rd5, [_Z26neighboured_pair_wrap_convPiS_i_param_0];
	ld.param.u64 	%rd4, [_Z26neighboured_pair_wrap_convPiS_i_param_1];
	ld.param.u32 	%r9, [_Z26neighboured_pair_wrap_convPiS_i_param_2];
	cvta.to.global.u64 	%rd1, %rd5;
	mov.u32 	%r1, %tid.x;
	mov.u32 	%r2, %ctaid.x;
	mov.u32 	%r3, %ntid.x;
	mul.lo.s32 	%r10, %r2, %r3;
	add.s32 	%r4, %r10, %r1;
	cvt.u64.u32 	%rd2, %r10;
	setp.gt.s32 	%p1, %r4, %r9;
	@%p1 bra 	$L__BB1_8;
	setp.lt.u32 	%p2, %r3, 2;
	@%p2 bra 	$L__BB1_6;
	shl.b64 	%rd6, %rd2, 2;
	add.s64 	%rd3, %rd1, %rd6;
	shr.u32 	%r5, %r3, 1;
	mov.b32 	%r17, 1;
$L__BB1_3:
	shl.b32 	%r7, %r17, 1;
	mul.lo.s32 	%r8, %r7, %r1;
	setp.ge.u32 	%p3, %r8, %r3;
	@%p3 bra 	$L__BB1_5;
	add.s32 	%r12, %r8, %r17;
	mul.wide.u32 	%rd7, %r12, 4;
	add.s64 	%rd8, %rd3, %rd7;
	ld.global.u32 	%r13, [%rd8];
	mul.wide.u32 	%rd9, %r8, 4;
	add.s64 	%rd10, %rd3, %rd9;
	ld.global.u32 	%r14, [%rd10];
	add.s32 	%r15, %r14, %r13;
	st.global.u32 	[%rd10], %r15;
$L__BB1_5:
	bar.sync 	0;
	setp.le.u32 	%p4, %r7, %r5;
	mov.u32 	%r17, %r7;
	@%p4 bra 	$L__BB1_3;
$L__BB1_6:
	setp.ne.s32 	%p5, %r1, 0;
	@%p5 bra 	$L__BB1_8;
	mul.wide.s32 	%rd11, %r4, 4;
	add.s64 	%rd12, %rd1, %rd11;
	ld.global.u32 	%r16, [%rd12];
	cvta.to.global.u64 	%rd13, %rd4;
	mul.wide.u32 	%rd14, %r2, 4;
	add.s64 	%rd15, %rd13, %rd14;
	st.global.u32 	[%rd15], %r16;
$L__BB1_8:
	ret;

}


// ===== COMPILED SASS (sm_100) =====

	.target	sm_100

	.elftype	@"ET_EXEC"


//--------------------- .note.nv.tkinfo           --------------------------
	.section	.note.nv.tkinfo,"",@"SHT_NOTE"
	.sectionflags	@"SHF_NOTE_NV_TKINFO"
	.tkinfo
        /*0018*/ 	.word	0x00000002
        /*0030*/ 	.string	""
        /*0030*/ 	.string	"ptxas"
        /*0030*/ 	.string	"Cuda compilation tools, release 13.0, V13.0.88"
        /*0030*/ 	.string	"Build cuda_13.0.r13.0/compiler.36424714_0"
        /*0030*/ 	.string	"-arch sm_100 -m 64 "



//--------------------- .note.nv.cuinfo           --------------------------
	.section	.note.nv.cuinfo,"",@"SHT_NOTE"
	.sectionflags	@"SHF_NOTE_NV_CUINFO"
        /*0018*/ 	.short	0x0002
        /*001a*/ 	.short	0x0064
        /*001c*/ 	.short	0x0082
	.zero		2


//--------------------- .nv.info                  --------------------------
	.section	.nv.info,"",@"SHT_CUDA_INFO"
	.align	4


	//----- nvinfo : EIATTR_REGCOUNT
	.align		4
        /*0000*/ 	.byte	0x04, 0x2f
        /*0002*/ 	.short	(.L_1 - .L_0)
	.align		4
.L_0:
        /*0004*/ 	.word	index@(_Z16neighboured_pairPiS_i)
        /*0008*/ 	.word	0x0000000c


	//----- nvinfo : EIATTR_FRAME_SIZE
	.align		4
.L_1:
        /*000c*/ 	.byte	0x04, 0x11
        /*000e*/ 	.short	(.L_3 - .L_2)
	.align		4
.L_2:
        /*0010*/ 	.word	index@(_Z16neighboured_pairPiS_i)
        /*0014*/ 	.word	0x00000000


	//----- nvinfo : EIATTR_REGCOUNT
	.align		4
.L_3:
        /*0018*/ 	.byte	0x04, 0x2f
        /*001a*/ 	.short	(.L_5 - .L_4)
	.align		4
.L_4:
        /*001c*/ 	.word	index@(_Z26neighboured_pair_wrap_convPiS_i)
        /*0020*/ 	.word	0x00000012


	//----- nvinfo : EIATTR_FRAME_SIZE
	.align		4
.L_5:
        /*0024*/ 	.byte	0x04, 0x11
        /*0026*/ 	.short	(.L_7 - .L_6)
	.align		4
.L_6:
        /*0028*/ 	.word	index@(_Z26neighboured_pair_wrap_convPiS_i)
        /*002c*/ 	.word	0x00000000


	//----- nvinfo : EIATTR_MIN_STACK_SIZE
	.align		4
.L_7:
        /*0030*/ 	.byte	0x04, 0x12
        /*0032*/ 	.short	(.L_9 - .L_8)
	.align		4
.L_8:
        /*0034*/ 	.word	index@(_Z26neighboured_pair_wrap_convPiS_i)
        /*0038*/ 	.word	0x00000000


	//----- nvinfo : EIATTR_MIN_STACK_SIZE
	.align		4
.L_9:
        /*003c*/ 	.byte	0x04, 0x12
        /*003e*/ 	.short	(.L_11 - .L_10)
	.align		4
.L_10:
        /*0040*/ 	.word	index@(_Z16neighboured_pairPiS_i)
        /*0044*/ 	.word	0x00000000
.L_11:


//--------------------- .nv.compat                --------------------------
	.section	.nv.compat,"",@"SHT_CUDA_COMPAT_INFO"
	.align	4
        /*0000*/ 	.byte	0x02, 0x09, 0x00, 0x00, 0x02, 0x02, 0x01, 0x00, 0x02, 0x05, 0x05, 0x00, 0x03, 0x07, 0x01, 0x01
        /*0010*/ 	.byte	0x02, 0x03, 0x00, 0x00, 0x02, 0x06, 0x01, 0x00, 0x04, 0x0b, 0x08, 0x00, 0x09, 0x00, 0x00, 0x00
        /*0020*/ 	.byte	0x00, 0x00, 0x00, 0x00


//--------------------- .nv.info._Z26neighboured_pair_wrap_convPiS_i --------------------------
	.section	.nv.info._Z26neighboured_pair_wrap_convPiS_i,"",@"SHT_CUDA_INFO"
	.sectionflags	@""
	.align	4


	//----- nvinfo : EIATTR_CUDA_API_VERSION
	.align		4
        /*0000*/ 	.byte	0x04, 0x37
        /*0002*/ 	.short	(.L_13 - .L_12)
.L_12:
        /*0004*/ 	.word	0x00000082


	//----- nvinfo : EIATTR_KPARAM_INFO
	.align		4
.L_13:
        /*0008*/ 	.byte	0x04, 0x17
        /*000a*/ 	.short	(.L_15 - .L_14)
.L_14:
        /*000c*/ 	.word	0x00000000
        /*0010*/ 	.short	0x0002
        /*0012*/ 	.short	0x0010
        /*0014*/ 	.byte	0x00, 0xf0, 0x11, 0x00


	//----- nvinfo : EIATTR_KPARAM_INFO
	.align		4
.L_15:
        /*0018*/ 	.byte	0x04, 0x17
        /*001a*/ 	.short	(.L_17 - .L_16)
.L_16:
        /*001c*/ 	.word	0x00000000
        /*0020*/ 	.short	0x0001
        /*0022*/ 	.short	0x0008
        /*0024*/ 	.byte	0x00, 0xf5, 0x21, 0x00


	//----- nvinfo : EIATTR_KPARAM_INFO
	.align		4
.L_17:
        /*0028*/ 	.byte	0x04, 0x17
        /*002a*/ 	.short	(.L_19 - .L_18)
.L_18:
        /*002c*/ 	.word	0x00000000
        /*0030*/ 	.short	0x0000
        /*0032*/ 	.short	0x0000
        /*0034*/ 	.byte	0x00, 0xf5, 0x21, 0x00


	//----- nvinfo : EIATTR_SPARSE_MMA_MASK
	.align		4
.L_19:
        /*0038*/ 	.byte	0x03, 0x50
        /*003a*/ 	.short	0x0000


	//----- nvinfo : EIATTR_MAXREG_COUNT
	.align		4
        /*003c*/ 	.byte	0x03, 0x1b
        /*003e*/ 	.short	0x00ff


	//----- nvinfo : EIATTR_NUM_BARRIERS
	.align		4
        /*0040*/ 	.byte	0x02, 0x4c
        /*0042*/ 	.byte	0x01
	.zero		1


	//----- nvinfo : EIATTR_MERCURY_ISA_VERSION
	.align		4
        /*0044*/ 	.byte	0x03, 0x5f
        /*0046*/ 	.short	0x0101


	//----- nvinfo : EIATTR_VRC_CTA_INIT_COUNT
	.align		4
        /*0048*/ 	.byte	0x02, 0x4a
	.zero		1
	.zero		1


	//----- nvinfo : EIATTR_EXIT_INSTR_OFFSETS
	.align		4
        /*004c*/ 	.byte	0x04, 0x1c
        /*004e*/ 	.short	(.L_21 - .L_20)


	//   ....[0]....
.L_20:
        /*0050*/ 	.word	0x00000080


	//   ....[1]....
        /*0054*/ 	.word	0x00000230


	//   ....[2]....
        /*0058*/ 	.word	0x000002a0


	//----- nvinfo : EIATTR_CRS_STACK_SIZE
	.align		4
.L_21:
        /*005c*/ 	.byte	0x04, 0x1e
        /*005e*/ 	.short	(.L_23 - .L_22)
.L_22:
        /*0060*/ 	.word	0x00000000


	//----- nvinfo : EIATTR_CBANK_PARAM_SIZE
	.align		4
.L_23:
        /*0064*/ 	.byte	0x03, 0x19
        /*0066*/ 	.short	0x0014


	//----- nvinfo : EIATTR_PARAM_CBANK
	.align		4
        /*0068*/ 	.byte	0x04, 0x0a
        /*006a*/ 	.short	(.L_25 - .L_24)
	.align		4
.L_24:
        /*006c*/ 	.word	index@(.nv.constant0._Z26neighboured_pair_wrap_convPiS_i)
        /*0070*/ 	.short	0x0380
        /*0072*/ 	.short	0x0014


	//----- nvinfo : EIATTR_SW_WAR
	.align		4
.L_25:
        /*0074*/ 	.byte	0x04, 0x36
        /*0076*/ 	.short	(.L_27 - .L_26)
.L_26:
        /*0078*/ 	.word	0x00000008
.L_27:


//--------------------- .nv.info._Z16neighboured_pairPiS_i --------------------------
	.section	.nv.info._Z16neighboured_pairPiS_i,"",@"SHT_CUDA_INFO"
	.sectionflags	@""
	.align	4


	//----- nvinfo : EIATTR_CUDA_API_VERSION
	.align		4
        /*0000*/ 	.byte	0x04, 0x37
        /*0002*/ 	.short	(.L_29 - .L_28)
.L_28:
        /*0004*/ 	.word	0x00000082


	//----- nvinfo : EIATTR_KPARAM_INFO
	.align		4
.L_29:
        /*0008*/ 	.byte	0x04, 0x17
        /*000a*/ 	.short	(.L_31 - .L_30)
.L_30:
        /*000c*/ 	.word	0x00000000
        /*0010*/ 	.short	0x0002
        /*0012*/ 	.short	0x0010
        /*0014*/ 	.byte	0x00, 0xf0, 0x11, 0x00


	//----- nvinfo : EIATTR_KPARAM_INFO
	.align		4
.L_31:
        /*0018*/ 	.byte	0x04, 0x17
        /*001a*/ 	.short	(.L_33 - .L_32)
.L_32:
        /*001c*/ 	.word	0x00000000
        /*0020*/ 	.short	0x0001
        /*0022*/ 	.short	0x0008
        /*0024*/ 	.byte	0x00, 0xf5, 0x21, 0x00


	//----- nvinfo : EIATTR_KPARAM_INFO
	.align		4
.L_33:
        /*0028*/ 	.byte	0x04, 0x17
        /*002a*/ 	.short	(.L_35 - .L_34)
.L_34:
        /*002c*/ 	.word	0x00000000
        /*0030*/ 	.short	0x0000
        /*0032*/ 	.short	0x0000
        /*0034*/ 	.byte	0x00, 0xf5, 0x21, 0x00


	//----- nvinfo : EIATTR_SPARSE_MMA_MASK
	.align		4
.L_35:
        /*0038*/ 	.byte	0x03, 0x50
        /*003a*/ 	.short	0x0000


	//----- nvinfo : EIATTR_MAXREG_COUNT
	.align		4
        /*003c*/ 	.byte	0x03, 0x1b
        /*003e*/ 	.short	0x00ff


	//----- nvinfo : EIATTR_NUM_BARRIERS
	.align		4
        /*0040*/ 	.byte	0x02, 0x4c
        /*0042*/ 	.byte	0x01
	.zero		1


	//----- nvinfo : EIATTR_MERCURY_ISA_VERSION
	.align		4
        /*0044*/ 	.byte	0x03, 0x5f
        /*0046*/ 	.short	0x0101


	//----- nvinfo : EIATTR_VRC_CTA_INIT_COUNT
	.align		4
        /*0048*/ 	.byte	0x02, 0x4a
	.zero		1
	.zero		1


	//----- nvinfo : EIATTR_EXIT_INSTR_OFFSETS
	.align		4
        /*004c*/ 	.byte	0x04, 0x1c
        /*004e*/ 	.short	(.L_37 - .L_36)


	//   ....[0]....
.L_36:
        /*0050*/ 	.word	0x00000070


	//   ....[1]....
        /*0054*/ 	.word	0x000001f0


	//   ....[2]....
        /*0058*/ 	.word	0x00000240


	//----- nvinfo : EIATTR_CRS_STACK_SIZE
	.align		4
.L_37:
        /*005c*/ 	.byte	0x04, 0x1e
        /*005e*/ 	.short	(.L_39 - .L_38)
.L_38:
        /*0060*/ 	.word	0x00000000


	//----- nvinfo : EIATTR_CBANK_PARAM_SIZE
	.align		4
.L_39:
        /*0064*/ 	.byte	0x03, 0x19
        /*0066*/ 	.short	0x0014


	//----- nvinfo : EIATTR_PARAM_CBANK
	.align		4
        /*0068*/ 	.byte	0x04, 0x0a
        /*006a*/ 	.short	(.L_41 - .L_40)
	.align		4
.L_40:
        /*006c*/ 	.word	index@(.nv.constant0._Z16neighboured_pairPiS_i)
        /*0070*/ 	.short	0x0380
        /*0072*/ 	.short	0x0014


	//----- nvinfo : EIATTR_SW_WAR
	.align		4
.L_41:
        /*0074*/ 	.byte	0x04, 0x36
        /*0076*/ 	.short	(.L_43 - .L_42)
.L_42:
        /*0078*/ 	.word	0x00000008
.L_43:


//--------------------- .nv.callgraph             --------------------------
	.section	.nv.callgraph,"",@"SHT_CUDA_CALLGRAPH"
	.align	4
	.sectionentsize	8
	.align		4
        /*0000*/ 	.word	0x00000000
	.align		4
        /*0004*/ 	.word	0xffffffff
	.align		4
        /*0008*/ 	.word	0x00000000
	.align		4
        /*000c*/ 	.word	0xfffffffe
	.align		4
        /*0010*/ 	.word	0x00000000
	.align		4
        /*0014*/ 	.word	0xfffffffd
	.align		4
        /*0018*/ 	.word	0x00000000
	.align		4
        /*001c*/ 	.word	0xfffffffc


//--------------------- .text._Z26neighboured_pair_wrap_convPiS_i --------------------------
	.section	.text._Z26neighboured_pair_wrap_convPiS_i,"ax",@progbits
	.align	128
        .global         _Z26neighboured_pair_wrap_convPiS_i
        .type           _Z26neighboured_pair_wrap_convPiS_i,@function
        .size           _Z26neighboured_pair_wrap_convPiS_i,(.L_x_10 - _Z26neighboured_pair_wrap_convPiS_i)
        .other          _Z26neighboured_pair_wrap_convPiS_i,@"STO_CUDA_ENTRY STV_DEFAULT"
_Z26neighboured_pair_wrap_convPiS_i:
.text._Z26neighboured_pair_wrap_convPiS_i:
[----:B------:R-:W-:Y:S01]  /*0000*/  LDC R1, c[0x0][0x37c] ;  /* 0x0000df00ff017b82 */ /* 0x000fe20000000800 */
[----:B------:R-:W0:Y:S01]  /*0010*/  S2R R15, SR_CTAID.X ;  /* 0x00000000000f7919 */ /* 0x000e220000002500 */
[----:B------:R-:W0:Y:S01]  /*0020*/  LDCU UR7, c[0x0][0x360] ;  /* 0x00006c00ff0777ac */ /* 0x000e220008000800 */
[----:B------:R-:W1:Y:S01]  /*0030*/  S2R R13, SR_TID.X ;  /* 0x00000000000d7919 */ /* 0x000e620000002100 */
[----:B------:R-:W2:Y:S01]  /*0040*/  LDCU UR4, c[0x0][0x390] ;  /* 0x00007200ff0477ac */ /* 0x000ea20008000800 */
[----:B0-----:R-:W-:-:S05]  /*0050*/  IMAD R0, R15, UR7, RZ ;  /* 0x000000070f007c24 */ /* 0x001fca000f8e02ff */
[----:B-1----:R-:W-:-:S04]  /*0060*/  IADD3 R9, PT, PT, R0, R13, RZ ;  /* 0x0000000d00097210 */ /* 0x002fc80007ffe0ff */
[----:B--2---:R-:W-:-:S13]  /*0070*/  ISETP.GT.AND P0, PT, R9, UR4, PT ;  /* 0x0000000409007c0c */ /* 0x004fda000bf04270 */
[----:B------:R-:W-:Y:S05]  /*0080*/  @P0 EXIT ;  /* 0x000000000000094d */ /* 0x000fea0003800000 */
[----:B------:R-:W-:Y:S01]  /*0090*/  UISETP.GE.U32.AND UP0, UPT, UR7, 0x2, UPT ;  /* 0x000000020700788c */ /* 0x000fe2000bf06070 */
[----:B------:R-:W0:Y:S08]  /*00a0*/  LDCU.64 UR8, c[0x0][0x358] ;  /* 0x00006b00ff0877ac */ /* 0x000e300008000a00 */
[----:B------:R-:W-:Y:S05]  /*00b0*/  BRA.U !UP0, `(.L_x_0) ;  /* 0x0000000108587547 */ /* 0x000fea000b800000 */
[----:B------:R-:W1:Y:S01]  /*00c0*/  LDC.64 R2, c[0x0][0x380] ;  /* 0x0000e000ff027b82 */ /* 0x000e620000000a00 */
[----:B------:R-:W-:Y:S01]  /*00d0*/  USHF.R.U32.HI UR6, URZ, 0x1, UR7 ;  /* 0x00000001ff067899 */ /* 0x000fe20008011607 */
[----:B------:R-:W-:Y:S01]  /*00e0*/  UMOV UR4, 0x1 ;  /* 0x0000000100047882 */ /* 0x000fe20000000000 */
[----:B-1----:R-:W-:-:S04]  /*00f0*/  LEA R2, P0, R0, R2, 0x2 ;  /* 0x0000000200027211 */ /* 0x002fc800078010ff */
[----:B------:R-:W-:-:S09]  /*0100*/  LEA.HI.X R3, R0, R3, RZ, 0x2, P0 ;  /* 0x0000000300037211 */ /* 0x000fd200000f14ff */
.L_x_3:
[----:B------:R-:W-:Y:S01]  /*0110*/  USHF.L.U32 UR5, UR4, 0x1, URZ ;  /* 0x0000000104057899 */ /* 0x000fe200080006ff */
[----:B------:R-:W-:Y:S05]  /*0120*/  BSSY.RECONVERGENT B0, `(.L_x_1) ;  /* 0x000000b000007945 */ /* 0x000fea0003800200 */
[----:B-1----:R-:W-:-:S05]  /*0130*/  IMAD R7, R13, UR5, RZ ;  /* 0x000000050d077c24 */ /* 0x002fca000f8e02ff */
[----:B------:R-:W-:-:S13]  /*0140*/  ISETP.GE.U32.AND P0, PT, R7, UR7, PT ;  /* 0x0000000707007c0c */ /* 0x000fda000bf06070 */
[----:B------:R-:W-:Y:S05]  /*0150*/  @P0 BRA `(.L_x_2) ;  /* 0x00000000001c0947 */ /* 0x000fea0003800000 */
[C---:B------:R-:W-:Y:S01]  /*0160*/  IADD3 R5, PT, PT, R7.reuse, UR4, RZ ;  /* 0x0000000407057c10 */ /* 0x040fe2000fffe0ff */
[----:B------:R-:W-:-:S04]  /*0170*/  IMAD.WIDE.U32 R6, R7, 0x4, R2 ;  /* 0x0000000407067825 */ /* 0x000fc800078e0002 */
[----:B------:R-:W-:Y:S01]  /*0180*/  IMAD.WIDE.U32 R4, R5, 0x4, R2 ;  /* 0x0000000405047825 */ /* 0x000fe200078e0002 */
[----:B0-----:R-:W2:Y:S05]  /*0190*/  LDG.E R11, desc[UR8][R6.64] ;  /* 0x00000008060b7981 */ /* 0x001eaa000c1e1900 */
[----:B------:R-:W2:Y:S02]  /*01a0*/  LDG.E R4, desc[UR8][R4.64] ;  /* 0x0000000804047981 */ /* 0x000ea4000c1e1900 */
[----:B--2---:R-:W-:-:S05]  /*01b0*/  IADD3 R11, PT, PT, R4, R11, RZ ;  /* 0x0000000b040b7210 */ /* 0x004fca0007ffe0ff */
[----:B------:R1:W-:Y:S02]  /*01c0*/  STG.E desc[UR8][R6.64], R11 ;  /* 0x0000000b06007986 */ /* 0x0003e4000c101908 */
.L_x_2:
[----:B0-----:R-:W-:Y:S05]  /*01d0*/  BSYNC.RECONVERGENT B0 ;  /* 0x0000000000007941 */ /* 0x001fea0003800200 */
.L_x_1:
[----:B------:R-:W-:Y:S01]  /*01e0*/  BAR.SYNC.DEFER_BLOCKING 0x0 ;  /* 0x0000000000007b1d */ /* 0x000fe20000010000 */
[----:B------:R-:W-:-:S05]  /*01f0*/  UISETP.GT.U32.AND UP0, UPT, UR5, UR6, UPT ;  /* 0x000000060500728c */ /* 0x000fca000bf04070 */
[----:B------:R-:W-:-:S04]  /*0200*/  UMOV UR4, UR5 ;  /* 0x0000000500047c82 */ /* 0x000fc80008000000 */
[----:B------:R-:W-:Y:S05]  /*0210*/  BRA.U !UP0, `(.L_x_3) ;  /* 0xfffffffd08bc7547 */ /* 0x000fea000b83ffff */
.L_x_0:
[----:B------:R-:W-:-:S13]  /*0220*/  ISETP.NE.AND P0, PT, R13, RZ, PT ;  /* 0x000000ff0d00720c */ /* 0x000fda0003f05270 */
[----:B0-----:R-:W-:Y:S05]  /*0230*/  @P0 EXIT ;  /* 0x000000000000094d */ /* 0x001fea0003800000 */
[----:B------:R-:W0:Y:S08]  /*0240*/  LDC.64 R2, c[0x0][0x380] ;  /* 0x0000e000ff027b82 */ /* 0x000e300000000a00 */
[----:B------:R-:W2:Y:S01]  /*0250*/  LDC.64 R4, c[0x0][0x388] ;  /* 0x0000e200ff047b82 */ /* 0x000ea20000000a00 */
[----:B0-----:R-:W-:-:S06]  /*0260*/  IMAD.WIDE R2, R9, 0x4, R2 ;  /* 0x0000000409027825 */ /* 0x001fcc00078e0202 */
[----:B------:R-:W3:Y:S01]  /*0270*/  LDG.E R3, desc[UR8][R2.64] ;  /* 0x0000000802037981 */ /* 0x000ee2000c1e1900 */
[----:B--2---:R-:W-:-:S05]  /*0280*/  IMAD.WIDE.U32 R4, R15, 0x4, R4 ;  /* 0x000000040f047825 */ /* 0x004fca00078e0004 */
[----:B---3--:R-:W-:Y:S01]  /*0290*/  STG.E desc[UR8][R4.64], R3 ;  /* 0x0000000304007986 */ /* 0x008fe2000c101908 */
[----:B------:R-:W-:Y:S05]  /*02a0*/  EXIT ;  /* 0x000000000000794d */ /* 0x000fea0003800000 */
.L_x_4:
[----:B------:R-:W-:-:S00]  /*02b0*/  BRA `(.L_x_4) ;  /* 0xfffffffc00fc7947 */ /* 0x000fc0000383ffff */
[----:B------:R-:W-:-:S00]  /*02c0*/  NOP ;  /* 0x0000000000007918 */ /* 0x000fc00000000000 */
        /* <DEDUP_REMOVED lines=11> */
.L_x_10:


//--------------------- .text._Z16neighboured_pairPiS_i --------------------------
	.section	.text._Z16neighboured_pairPiS_i,"ax",@progbits
	.align	128
        .global         _Z16neighboured_pairPiS_i
        .type           _Z16neighboured_pairPiS_i,@function
        .size           _Z16neighboured_pairPiS_i,(.L_x_11 - _Z16neighboured_pairPiS_i)
        .other          _Z16neighboured_pairPiS_i,@"STO_CUDA_ENTRY STV_DEFAULT"
_Z16neighboured_pairPiS_i:
.text._Z16neighboured_pairPiS_i:
[----:B------:R-:W-:Y:S01]  /*0000*/  LDC R1, c[0x0][0x37c] ;  /* 0x0000df00ff017b82 */ /* 0x000fe20000000800 */
[----:B------:R-:W0:Y:S01]  /*0010*/  S2R R9, SR_TID.X ;  /* 0x0000000000097919 */ /* 0x000e220000002100 */
[----:B------:R-:W0:Y:S01]  /*0020*/  LDCU UR5, c[0x0][0x360] ;  /* 0x00006c00ff0577ac */ /* 0x000e220008000800 */
[----:B------:R-:W0:Y:S01]  /*0030*/  S2R R6, SR_CTAID.X ;  /* 0x0000000000067919 */ /* 0x000e220000002500 */
[----:B------:R-:W1:Y:S01]  /*0040*/  LDCU UR4, c[0x0][0x390] ;  /* 0x00007200ff0477ac */ /* 0x000e620008000800 */
[----:B0-----:R-:W-:-:S05]  /*0050*/  IMAD R5, R6, UR5, R9 ;  /* 0x0000000506057c24 */ /* 0x001fca000f8e0209 */
[----:B-1----:R-:W-:-:S13]  /*0060*/  ISETP.GT.AND P0, PT, R5, UR4, PT ;  /* 0x0000000405007c0c */ /* 0x002fda000bf04270 */
[----:B------:R-:W-:Y:S05]  /*0070*/  @P0 EXIT ;  /* 0x000000000000094d */ /* 0x000fea0003800000 */
[----:B------:R-:W0:Y:S01]  /*0080*/  LDC.64 R2, c[0x0][0x380] ;  /* 0x0000e000ff027b82 */ /* 0x000e220000000a00 */
[----:B------:R-:W-:Y:S01]  /*0090*/  UISETP.GE.U32.AND UP0, UPT, UR5, 0x2, UPT ;  /* 0x000000020500788c */ /* 0x000fe2000bf06070 */
[----:B------:R-:W1:Y:S01]  /*00a0*/  LDCU.64 UR6, c[0x0][0x358] ;  /* 0x00006b00ff0677ac */ /* 0x000e620008000a00 */
[----:B0-----:R-:W-:-:S07]  /*00b0*/  IMAD.WIDE R2, R5, 0x4, R2 ;  /* 0x0000000405027825 */ /* 0x001fce00078e0202 */
[----:B-1----:R-:W-:Y:S05]  /*00c0*/  BRA.U !UP0, `(.L_x_5) ;  /* 0x0000000108447547 */ /* 0x002fea000b800000 */
[----:B------:R-:W-:Y:S01]  /*00d0*/  HFMA2 R5, -RZ, RZ, 0, 5.9604644775390625e-08 ;  /* 0x00000001ff057431 */ /* 0x000fe200000001ff */
[----:B------:R-:W-:-:S12]  /*00e0*/  USHF.R.U32.HI UR4, URZ, 0x1, UR5 ;  /* 0x00000001ff047899 */ /* 0x000fd80008011605 */
.L_x_8:
[----:B------:R-:W-:Y:S01]  /*00f0*/  SHF.L.U32 R8, R5, 0x1, RZ ;  /* 0x0000000105087819 */ /* 0x000fe200000006ff */
[----:B------:R-:W-:Y:S04]  /*0100*/  BSSY.RECONVERGENT B0, `(.L_x_6) ;  /* 0x0000009000007945 */ /* 0x000fe80003800200 */
[----:B------:R-:W-:-:S05]  /*0110*/  VIADD R0, R8, 0xffffffff ;  /* 0xffffffff08007836 */ /* 0x000fca0000000000 */
[----:B------:R-:W-:-:S13]  /*0120*/  LOP3.LUT P0, RZ, R0, R9, RZ, 0xc0, !PT ;  /* 0x0000000900ff7212 */ /* 0x000fda000780c0ff */
[----:B0-----:R-:W-:Y:S05]  /*0130*/  @P0 BRA `(.L_x_7) ;  /* 0x0000000000140947 */ /* 0x001fea0003800000 */
[----:B------:R-:W-:Y:S01]  /*0140*/  IMAD.WIDE.U32 R4, R5, 0x4, R2 ;  /* 0x0000000405047825 */ /* 0x000fe200078e0002 */
[----:B------:R-:W2:Y:S05]  /*0150*/  LDG.E R7, desc[UR6][R2.64] ;  /* 0x0000000602077981 */ /* 0x000eaa000c1e1900 */
[----:B------:R-:W2:Y:S02]  /*0160*/  LDG.E R4, desc[UR6][R4.64] ;  /* 0x0000000604047981 */ /* 0x000ea4000c1e1900 */
[----:B--2---:R-:W-:-:S05]  /*0170*/  IADD3 R7, PT, PT, R4, R7, RZ ;  /* 0x0000000704077210 */ /* 0x004fca0007ffe0ff */
[----:B------:R0:W-:Y:S02]  /*0180*/  STG.E desc[UR6][R2.64], R7 ;  /* 0x0000000702007986 */ /* 0x0001e4000c101906 */
.L_x_7:
[----:B------:R-:W-:Y:S05]  /*0190*/  BSYNC.RECONVERGENT B0 ;  /* 0x0000000000007941 */ /* 0x000fea0003800200 */
.L_x_6:
[----:B------:R-:W-:Y:S01]  /*01a0*/  BAR.SYNC.DEFER_BLOCKING 0x0 ;  /* 0x0000000000007b1d */ /* 0x000fe20000010000 */
[----:B------:R-:W-:Y:S01]  /*01b0*/  ISETP.GT.U32.AND P0, PT, R8, UR4, PT ;  /* 0x0000000408007c0c */ /* 0x000fe2000bf04070 */
[----:B------:R-:W-:-:S12]  /*01c0*/  IMAD.MOV.U32 R5, RZ, RZ, R8 ;  /* 0x000000ffff057224 */ /* 0x000fd800078e0008 */
[----:B------:R-:W-:Y:S05]  /*01d0*/  @!P0 BRA `(.L_x_8) ;  /* 0xfffffffc00c48947 */ /* 0x000fea000383ffff */
.L_x_5:
[----:B------:R-:W-:-:S13]  /*01e0*/  ISETP.NE.AND P0, PT, R9, RZ, PT ;  /* 0x000000ff0900720c */ /* 0x000fda0003f05270 */
[----:B------:R-:W-:Y:S05]  /*01f0*/  @P0 EXIT ;  /* 0x000000000000094d */ /* 0x000fea0003800000 */
[----:B0-----:R-:W2:Y:S01]  /*0200*/  LDG.E R3, desc[UR6][R2.64] ;  /* 0x0000000602037981 */ /* 0x001ea2000c1e1900 */
[----:B------:R-:W0:Y:S02]  /*0210*/  LDC.64 R4, c[0x0][0x388] ;  /* 0x0000e200ff047b82 */ /* 0x000e240000000a00 */
[----:B0-----:R-:W-:-:S05]  /*0220*/  IMAD.WIDE.U32 R4, R6, 0x4, R4 ;  /* 0x0000000406047825 */ /* 0x001fca00078e0004 */
[----:B--2---:R-:W-:Y:S01]  /*0230*/  STG.E desc[UR6][R4.64], R3 ;  /* 0x0000000304007986 */ /* 0x004fe2000c101906 */
[----:B------:R-:W-:Y:S05]  /*0240*/  EXIT ;  /* 0x000000000000794d */ /* 0x000fea0003800000 */
.L_x_9:
        /* <DEDUP_REMOVED lines=11> */
.L_x_11:


//--------------------- .nv.shared.reserved.0     --------------------------
	.section	.nv.shared.reserved.0,"aw",@nobits
	.weak		__nv_reservedSMEM_offset_0_alias
	.size		__nv_reservedSMEM_offset_0_alias, 0, 64
	.other		__nv_reservedSMEM_offset_0_alias,@"STO_CUDA_RESERVED_SHARED STV_DEFAULT"
__nv_reservedSMEM_offset_0_alias:
	.zero		0
	.zero		64


//--------------------- .nv.constant0._Z26neighboured_pair_wrap_convPiS_i --------------------------
	.section	.nv.constant0._Z26neighboured_pair_wrap_convPiS_i,"a",@progbits
	.sectionflags	@""
	.align	4
.nv.constant0._Z26neighboured_pair_wrap_convPiS_i:
	.zero		916


//--------------------- .nv.constant0._Z16neighboured_pairPiS_i --------------------------
	.section	.nv.constant0._Z16neighboured_pairPiS_i,"a",@progbits
	.sectionflags	@""
	.align	4
.nv.constant0._Z16neighboured_pairPiS_i:
	.zero		916


//--------------------- SYMBOLS --------------------------

	.type		.nv.reservedSmem.offset0,@object
	.size		.nv.reservedSmem.offset0,0x4
